//
// Generated by NVIDIA NVVM Compiler
//
// Compiler Build ID: CL-36424714
// Cuda compilation tools, release 13.0, V13.0.88
// Based on NVVM 20.0.0
//

.version 9.0
.target sm_100
.address_size 64

	// .globl	_Z10fct_ale_a2PKiS0_P7double2PKdS4_

.visible .entry _Z10fct_ale_a2PKiS0_P7double2PKdS4_(
	.param .u64 .ptr .align 1 _Z10fct_ale_a2PKiS0_P7double2PKdS4__param_0,
	.param .u64 .ptr .align 1 _Z10fct_ale_a2PKiS0_P7double2PKdS4__param_1,
	.param .u64 .ptr .align 1 _Z10fct_ale_a2PKiS0_P7double2PKdS4__param_2,
	.param .u64 .ptr .align 1 _Z10fct_ale_a2PKiS0_P7double2PKdS4__param_3,
	.param .u64 .ptr .align 1 _Z10fct_ale_a2PKiS0_P7double2PKdS4__param_4
)
{
	.reg .pred 	%p<4>;
	.reg .b32 	%r<29>;
	.reg .b64 	%rd<30>;
	.reg .b64 	%fd<13>;

	ld.param.u64 	%rd6, [_Z10fct_ale_a2PKiS0_P7double2PKdS4__param_0];
	ld.param.u64 	%rd10, [_Z10fct_ale_a2PKiS0_P7double2PKdS4__param_1];
	ld.param.u64 	%rd7, [_Z10fct_ale_a2PKiS0_P7double2PKdS4__param_2];
	ld.param.u64 	%rd8, [_Z10fct_ale_a2PKiS0_P7double2PKdS4__param_3];
	ld.param.u64 	%rd9, [_Z10fct_ale_a2PKiS0_P7double2PKdS4__param_4];
	cvta.to.global.u64 	%rd1, %rd10;
	mov.u32 	%r28, %tid.x;
	setp.gt.u32 	%p1, %r28, 46;
	@%p1 bra 	$L__BB0_6;
	cvta.to.global.u64 	%rd2, %rd9;
	cvta.to.global.u64 	%rd3, %rd8;
	mov.u32 	%r17, %ctaid.x;
	mul.lo.s32 	%r18, %r17, 3;
	mul.wide.u32 	%rd11, %r18, 4;
	add.s64 	%rd12, %rd1, %rd11;
	ld.global.nc.u32 	%r19, [%rd12];
	add.s32 	%r20, %r18, 1;
	mul.wide.u32 	%rd13, %r20, 4;
	add.s64 	%rd14, %rd1, %rd13;
	ld.global.nc.u32 	%r21, [%rd14];
	add.s32 	%r22, %r18, 2;
	mul.wide.u32 	%rd15, %r22, 4;
	add.s64 	%rd16, %rd1, %rd15;
	ld.global.nc.u32 	%r23, [%rd16];
	cvta.to.global.u64 	%rd17, %rd6;
	mul.wide.u32 	%rd18, %r17, 4;
	add.s64 	%rd19, %rd17, %rd18;
	ld.global.nc.u32 	%r2, [%rd19];
	mad.lo.s32 	%r27, %r17, 48, %r28;
	mad.lo.s32 	%r26, %r23, 48, %r28;
	mad.lo.s32 	%r25, %r21, 48, %r28;
	mad.lo.s32 	%r24, %r19, 48, %r28;
	cvta.to.global.u64 	%rd4, %rd7;
$L__BB0_2:
	mul.wide.s32 	%rd20, %r27, 16;
	add.s64 	%rd5, %rd4, %rd20;
	setp.ge.s32 	%p2, %r28, %r2;
	@%p2 bra 	$L__BB0_4;
	mul.wide.s32 	%rd21, %r26, 8;
	mul.wide.s32 	%rd22, %r25, 8;
	mul.wide.s32 	%rd23, %r24, 8;
	add.s64 	%rd24, %rd3, %rd23;
	ld.global.nc.f64 	%fd3, [%rd24];
	add.s64 	%rd25, %rd3, %rd22;
	ld.global.nc.f64 	%fd4, [%rd25];
	max.f64 	%fd5, %fd3, %fd4;
	add.s64 	%rd26, %rd3, %rd21;
	ld.global.nc.f64 	%fd6, [%rd26];
	max.f64 	%fd7, %fd5, %fd6;
	add.s64 	%rd27, %rd2, %rd23;
	ld.global.nc.f64 	%fd8, [%rd27];
	add.s64 	%rd28, %rd2, %rd22;
	ld.global.nc.f64 	%fd9, [%rd28];
	min.f64 	%fd10, %fd8, %fd9;
	add.s64 	%rd29, %rd2, %rd21;
	ld.global.nc.f64 	%fd11, [%rd29];
	min.f64 	%fd12, %fd10, %fd11;
	st.global.v2.f64 	[%rd5], {%fd7, %fd12};
	bra.uni 	$L__BB0_5;
$L__BB0_4:
	mov.f64 	%fd1, 0d7FEFFFFFFFFFFFFF;
	mov.f64 	%fd2, 0dFFEFFFFFFFFFFFFF;
	st.global.v2.f64 	[%rd5], {%fd2, %fd1};
$L__BB0_5:
	add.s32 	%r12, %r28, 32;
	add.s32 	%r27, %r27, 32;
	add.s32 	%r26, %r26, 32;
	add.s32 	%r25, %r25, 32;
	add.s32 	%r24, %r24, 32;
	setp.lt.u32 	%p3, %r28, 15;
	mov.u32 	%r28, %r12;
	@%p3 bra 	$L__BB0_2;
$L__BB0_6:
	ret;

}


// ===== COMPILED SASS (sm_100) =====

	.target	sm_100

	.elftype	@"ET_EXEC"


//--------------------- .note.nv.tkinfo           --------------------------
	.section	.note.nv.tkinfo,"",@"SHT_NOTE"
	.sectionflags	@"SHF_NOTE_NV_TKINFO"
	.tkinfo
        /*0018*/ 	.word	0x00000002
        /*0030*/ 	.string	""
        /*0030*/ 	.string	"ptxas"
        /*0030*/ 	.string	"Cuda compilation tools, release 13.0, V13.0.88"
        /*0030*/ 	.string	"Build cuda_13.0.r13.0/compiler.36424714_0"
        /*0030*/ 	.string	"-arch sm_100 -m 64 "



//--------------------- .note.nv.cuinfo           --------------------------
	.section	.note.nv.cuinfo,"",@"SHT_NOTE"
	.sectionflags	@"SHF_NOTE_NV_CUINFO"
        /*0018*/ 	.short	0x0002
        /*001a*/ 	.short	0x0064
        /*001c*/ 	.short	0x0082
	.zero		2


//--------------------- .nv.info                  --------------------------
	.section	.nv.info,"",@"SHT_CUDA_INFO"
	.align	4


	//----- nvinfo : EIATTR_REGCOUNT
	.align		4
        /*0000*/ 	.byte	0x04, 0x2f
        /*0002*/ 	.short	(.L_1 - .L_0)
	.align		4
.L_0:
        /*0004*/ 	.word	index@(_Z10fct_ale_a2PKiS0_P7double2PKdS4_)
        /*0008*/ 	.word	0x0000001b


	//----- nvinfo : EIATTR_FRAME_SIZE
	.align		4
.L_1:
        /*000c*/ 	.byte	0x04, 0x11
        /*000e*/ 	.short	(.L_3 - .L_2)
	.align		4
.L_2:
        /*0010*/ 	.word	index@(_Z10fct_ale_a2PKiS0_P7double2PKdS4_)
        /*0014*/ 	.word	0x00000000


	//----- nvinfo : EIATTR_MIN_STACK_SIZE
	.align		4
.L_3:
        /*0018*/ 	.byte	0x04, 0x12
        /*001a*/ 	.short	(.L_5 - .L_4)
	.align		4
.L_4:
        /*001c*/ 	.word	index@(_Z10fct_ale_a2PKiS0_P7double2PKdS4_)
        /*0020*/ 	.word	0x00000000
.L_5:


//--------------------- .nv.compat                --------------------------
	.section	.nv.compat,"",@"SHT_CUDA_COMPAT_INFO"
	.align	4
        /*0000*/ 	.byte	0x02, 0x09, 0x00, 0x00, 0x02, 0x02, 0x01, 0x00, 0x02, 0x05, 0x05, 0x00, 0x03, 0x07, 0x01, 0x01
        /*0010*/ 	.byte	0x02, 0x03, 0x00, 0x00, 0x02, 0x06, 0x01, 0x00, 0x04, 0x0b, 0x08, 0x00, 0x01, 0x00, 0x00, 0x00
        /*0020*/ 	.byte	0x00, 0x00, 0x00, 0x00


//--------------------- .nv.info._Z10fct_ale_a2PKiS0_P7double2PKdS4_ --------------------------
	.section	.nv.info._Z10fct_ale_a2PKiS0_P7double2PKdS4_,"",@"SHT_CUDA_INFO"
	.sectionflags	@""
	.align	4


	//----- nvinfo : EIATTR_CUDA_API_VERSION
	.align		4
        /*0000*/ 	.byte	0x04, 0x37
        /*0002*/ 	.short	(.L_7 - .L_6)
.L_6:
        /*0004*/ 	.word	0x00000082


	//----- nvinfo : EIATTR_KPARAM_INFO
	.align		4
.L_7:
        /*0008*/ 	.byte	0x04, 0x17
        /*000a*/ 	.short	(.L_9 - .L_8)
.L_8:
        /*000c*/ 	.word	0x00000000
        /*0010*/ 	.short	0x0004
        /*0012*/ 	.short	0x0020
        /*0014*/ 	.byte	0x00, 0xf5, 0x21, 0x00


	//----- nvinfo : EIATTR_KPARAM_INFO
	.align		4
.L_9:
        /*0018*/ 	.byte	0x04, 0x17
        /*001a*/ 	.short	(.L_11 - .L_10)
.L_10:
        /*001c*/ 	.word	0x00000000
        /*0020*/ 	.short	0x0003
        /*0022*/ 	.short	0x0018
        /*0024*/ 	.byte	0x00, 0xf5, 0x21, 0x00


	//----- nvinfo : EIATTR_KPARAM_INFO
	.align		4
.L_11:
        /*0028*/ 	.byte	0x04, 0x17
        /*002a*/ 	.short	(.L_13 - .L_12)
.L_12:
        /*002c*/ 	.word	0x00000000
        /*0030*/ 	.short	0x0002
        /*0032*/ 	.short	0x0010
        /*0034*/ 	.byte	0x00, 0xf5, 0x21, 0x00


	//----- nvinfo : EIATTR_KPARAM_INFO
	.align		4
.L_13:
        /*0038*/ 	.byte	0x04, 0x17
        /*003a*/ 	.short	(.L_15 - .L_14)
.L_14:
        /*003c*/ 	.word	0x00000000
        /*0040*/ 	.short	0x0001
        /*0042*/ 	.short	0x0008
        /*0044*/ 	.byte	0x00, 0xf5, 0x21, 0x00


	//----- nvinfo : EIATTR_KPARAM_INFO
	.align		4
.L_15:
        /*0048*/ 	.byte	0x04, 0x17
        /*004a*/ 	.short	(.L_17 - .L_16)
.L_16:
        /*004c*/ 	.word	0x00000000
        /*0050*/ 	.short	0x0000
        /*0052*/ 	.short	0x0000
        /*0054*/ 	.byte	0x00, 0xf5, 0x21, 0x00


	//----- nvinfo : EIATTR_SPARSE_MMA_MASK
	.align		4
.L_17:
        /*0058*/ 	.byte	0x03, 0x50
        /*005a*/ 	.short	0x0000


	//----- nvinfo : EIATTR_MAXREG_COUNT
	.align		4
        /*005c*/ 	.byte	0x03, 0x1b
        /*005e*/ 	.short	0x00ff


	//----- nvinfo : EIATTR_MERCURY_ISA_VERSION
	.align		4
        /*0060*/ 	.byte	0x03, 0x5f
        /*0062*/ 	.short	0x0101


	//----- nvinfo : EIATTR_VRC_CTA_INIT_COUNT
	.align		4
        /*0064*/ 	.byte	0x02, 0x4a
	.zero		1
	.zero		1


	//----- nvinfo : EIATTR_EXIT_INSTR_OFFSETS
	.align		4
        /*0068*/ 	.byte	0x04, 0x1c
        /*006a*/ 	.short	(.L_19 - .L_18)


	//   ....[0]....
.L_18:
        /*006c*/ 	.word	0x00000030


	//   ....[1]....
        /*0070*/ 	.word	0x00000520


	//----- nvinfo : EIATTR_CRS_STACK_SIZE
	.align		4
.L_19:
        /*0074*/ 	.byte	0x04, 0x1e
        /*0076*/ 	.short	(.L_21 - .L_20)
.L_20:
        /*0078*/ 	.word	0x00000000


	//----- nvinfo : EIATTR_CBANK_PARAM_SIZE
	.align		4
.L_21:
        /*007c*/ 	.byte	0x03, 0x19
        /*007e*/ 	.short	0x0028


	//----- nvinfo : EIATTR_PARAM_CBANK
	.align		4
        /*0080*/ 	.byte	0x04, 0x0a
        /*0082*/ 	.short	(.L_23 - .L_22)
	.align		4
.L_22:
        /*0084*/ 	.word	index@(.nv.constant0._Z10fct_ale_a2PKiS0_P7double2PKdS4_)
        /*0088*/ 	.short	0x0380
        /*008a*/ 	.short	0x0028


	//----- nvinfo : EIATTR_SW_WAR
	.align		4
.L_23:
        /*008c*/ 	.byte	0x04, 0x36
        /*008e*/ 	.short	(.L_25 - .L_24)
.L_24:
        /*0090*/ 	.word	0x00000008
.L_25:


//--------------------- .nv.callgraph             --------------------------
	.section	.nv.callgraph,"",@"SHT_CUDA_CALLGRAPH"
	.align	4
	.sectionentsize	8
	.align		4
        /*0000*/ 	.word	0x00000000
	.align		4
        /*0004*/ 	.word	0xffffffff
	.align		4
        /*0008*/ 	.word	0x00000000
	.align		4
        /*000c*/ 	.word	0xfffffffe
	.align		4
        /*0010*/ 	.word	0x00000000
	.align		4
        /*0014*/ 	.word	0xfffffffd
	.align		4
        /*0018*/ 	.word	0x00000000
	.align		4
        /*001c*/ 	.word	0xfffffffc


//--------------------- .text._Z10fct_ale_a2PKiS0_P7double2PKdS4_ --------------------------
	.section	.text._Z10fct_ale_a2PKiS0_P7double2PKdS4_,"ax",@progbits
	.align	128
        .global         _Z10fct_ale_a2PKiS0_P7double2PKdS4_
        .type           _Z10fct_ale_a2PKiS0_P7double2PKdS4_,@function
        .size           _Z10fct_ale_a2PKiS0_P7double2PKdS4_,(.L_x_2 - _Z10fct_ale_a2PKiS0_P7double2PKdS4_)
        .other          _Z10fct_ale_a2PKiS0_P7double2PKdS4_,@"STO_CUDA_ENTRY STV_DEFAULT"
_Z10fct_ale_a2PKiS0_P7double2PKdS4_:
.text._Z10fct_ale_a2PKiS0_P7double2PKdS4_:
[----:B------:R-:W-:Y:S01]  /*0000*/  LDC R1, c[0x0][0x37c] ;  /* 0x0000df00ff017b82 */ /* 0x000fe20000000800 */
[----:B------:R-:W0:Y:S02]  /*0010*/  S2R R13, SR_TID.X ;  /* 0x00000000000d7919 */ /* 0x000e240000002100 */
[----:B0-----:R-:W-:-:S13]  /*0020*/  ISETP.GT.U32.AND P0, PT, R13, 0x2e, PT ;  /* 0x0000002e0d00780c */ /* 0x001fda0003f04070 */
[----:B------:R-:W-:Y:S05]  /*0030*/  @P0 EXIT ;  /* 0x000000000000094d */ /* 0x000fea0003800000 */
[----:B------:R-:W0:Y:S01]  /*0040*/  S2R R17, SR_CTAID.X ;  /* 0x0000000000117919 */ /* 0x000e220000002500 */
[----:B------:R-:W1:Y:S01]  /*0050*/  LDC.64 R8, c[0x0][0x388] ;  /* 0x0000e200ff087b82 */ /* 0x000e620000000a00 */
[----:B------:R-:W2:Y:S07]  /*0060*/  LDCU.64 UR4, c[0x0][0x358] ;  /* 0x00006b00ff0477ac */ /* 0x000eae0008000a00 */
[----:B------:R-:W3:Y:S01]  /*0070*/  LDC.64 R10, c[0x0][0x380] ;  /* 0x0000e000ff0a7b82 */ /* 0x000ee20000000a00 */
[----:B0-----:R-:W-:-:S04]  /*0080*/  IMAD R5, R17, 0x3, RZ ;  /* 0x0000000311057824 */ /* 0x001fc800078e02ff */
[C---:B------:R-:W-:Y:S02]  /*0090*/  VIADD R7, R5.reuse, 0x1 ;  /* 0x0000000105077836 */ /* 0x040fe40000000000 */
[C---:B------:R-:W-:Y:S02]  /*00a0*/  VIADD R3, R5.reuse, 0x2 ;  /* 0x0000000205037836 */ /* 0x040fe40000000000 */
[----:B-1----:R-:W-:-:S04]  /*00b0*/  IMAD.WIDE.U32 R4, R5, 0x4, R8 ;  /* 0x0000000405047825 */ /* 0x002fc800078e0008 */
[--C-:B------:R-:W-:Y:S02]  /*00c0*/  IMAD.WIDE.U32 R6, R7, 0x4, R8.reuse ;  /* 0x0000000407067825 */ /* 0x100fe400078e0008 */
[----:B--2---:R-:W2:Y:S02]  /*00d0*/  LDG.E.CONSTANT R4, desc[UR4][R4.64] ;  /* 0x0000000404047981 */ /* 0x004ea4000c1e9900 */
[----:B------:R-:W-:Y:S02]  /*00e0*/  IMAD.WIDE.U32 R8, R3, 0x4, R8 ;  /* 0x0000000403087825 */ /* 0x000fe400078e0008 */
[----:B------:R-:W4:Y:S01]  /*00f0*/  LDG.E.CONSTANT R6, desc[UR4][R6.64] ;  /* 0x0000000406067981 */ /* 0x000f22000c1e9900 */
[----:B------:R-:W0:Y:S01]  /*0100*/  LDC.64 R2, c[0x0][0x390] ;  /* 0x0000e400ff027b82 */ /* 0x000e220000000a00 */
[C---:B---3--:R-:W-:Y:S02]  /*0110*/  IMAD.WIDE.U32 R10, R17.reuse, 0x4, R10 ;  /* 0x00000004110a7825 */ /* 0x048fe400078e000a */
[----:B------:R-:W3:Y:S04]  /*0120*/  LDG.E.CONSTANT R8, desc[UR4][R8.64] ;  /* 0x0000000408087981 */ /* 0x000ee8000c1e9900 */
[----:B------:R1:W5:Y:S01]  /*0130*/  LDG.E.CONSTANT R0, desc[UR4][R10.64] ;  /* 0x000000040a007981 */ /* 0x000362000c1e9900 */
[----:B------:R-:W-:-:S02]  /*0140*/  IMAD R17, R17, 0x30, R13 ;  /* 0x0000003011117824 */ /* 0x000fc400078e020d */
[--C-:B--2---:R-:W-:Y:S02]  /*0150*/  IMAD R15, R4, 0x30, R13.reuse ;  /* 0x00000030040f7824 */ /* 0x104fe400078e020d */
[--C-:B----4-:R-:W-:Y:S02]  /*0160*/  IMAD R14, R6, 0x30, R13.reuse ;  /* 0x00000030060e7824 */ /* 0x110fe400078e020d */
[----:B01-3--:R-:W-:-:S07]  /*0170*/  IMAD R12, R8, 0x30, R13 ;  /* 0x00000030080c7824 */ /* 0x00bfce00078e020d */
.L_x_0:
[----:B-----5:R-:W-:-:S13]  /*0180*/  ISETP.GE.AND P0, PT, R13, R0, PT ;  /* 0x000000000d00720c */ /* 0x020fda0003f06270 */
[----:B0-----:R-:W0:Y:S08]  /*0190*/  @!P0 LDC.64 R18, c[0x0][0x398] ;  /* 0x0000e600ff128b82 */ /* 0x001e300000000a00 */
[----:B------:R-:W1:Y:S01]  /*01a0*/  @!P0 LDC.64 R20, c[0x0][0x3a0] ;  /* 0x0000e800ff148b82 */ /* 0x000e620000000a00 */
[----:B0-----:R-:W-:-:S04]  /*01b0*/  @!P0 IMAD.WIDE R4, R15, 0x8, R18 ;  /* 0x000000080f048825 */ /* 0x001fc800078e0212 */
[C---:B------:R-:W-:Y:S02]  /*01c0*/  @!P0 IMAD.WIDE R6, R14.reuse, 0x8, R18 ;  /* 0x000000080e068825 */ /* 0x040fe400078e0212 */
[----:B------:R-:W2:Y:S02]  /*01d0*/  @!P0 LDG.E.64.CONSTANT R4, desc[UR4][R4.64] ;  /* 0x0000000404048981 */ /* 0x000ea4000c1e9b00 */
[--C-:B-1----:R-:W-:Y:S02]  /*01e0*/  @!P0 IMAD.WIDE R8, R15, 0x8, R20.reuse ;  /* 0x000000080f088825 */ /* 0x102fe400078e0214 */
[----:B------:R-:W3:Y:S02]  /*01f0*/  @!P0 LDG.E.64.CONSTANT R6, desc[UR4][R6.64] ;  /* 0x0000000406068981 */ /* 0x000ee4000c1e9b00 */
[----:B------:R-:W-:Y:S02]  /*0200*/  @!P0 IMAD.WIDE R10, R14, 0x8, R20 ;  /* 0x000000080e0a8825 */ /* 0x000fe400078e0214 */
[----:B------:R-:W4:Y:S04]  /*0210*/  @!P0 LDG.E.64.CONSTANT R8, desc[UR4][R8.64] ;  /* 0x0000000408088981 */ /* 0x000f28000c1e9b00 */
[----:B------:R-:W4:Y:S01]  /*0220*/  @!P0 LDG.E.64.CONSTANT R10, desc[UR4][R10.64] ;  /* 0x000000040a0a8981 */ /* 0x000f22000c1e9b00 */
[----:B------:R-:W-:-:S04]  /*0230*/  @!P0 IMAD.WIDE R22, R12, 0x8, R18 ;  /* 0x000000080c168825 */ /* 0x000fc800078e0212 */
[C---:B------:R-:W-:Y:S02]  /*0240*/  @!P0 IMAD.WIDE R18, R12.reuse, 0x8, R20 ;  /* 0x000000080c128825 */ /* 0x040fe400078e0214 */
[----:B------:R-:W4:Y:S04]  /*0250*/  @!P0 LDG.E.64.CONSTANT R20, desc[UR4][R22.64] ;  /* 0x0000000416148981 */ /* 0x000f28000c1e9b00 */
[----:B------:R-:W4:Y:S01]  /*0260*/  @!P0 LDG.E.64.CONSTANT R18, desc[UR4][R18.64] ;  /* 0x0000000412128981 */ /* 0x000f22000c1e9b00 */
[----:B------:R-:W-:Y:S01]  /*0270*/  VIADD R12, R12, 0x20 ;  /* 0x000000200c0c7836 */ /* 0x000fe20000000000 */
[----:B------:R-:W-:Y:S01]  /*0280*/  IADD3 R14, PT, PT, R14, 0x20, RZ ;  /* 0x000000200e0e7810 */ /* 0x000fe20007ffe0ff */
[----:B------:R-:W-:Y:S01]  /*0290*/  VIADD R15, R15, 0x20 ;  /* 0x000000200f0f7836 */ /* 0x000fe20000000000 */
[----:B--2---:R-:W-:Y:S01]  /*02a0*/  @!P0 MOV R16, R4 ;  /* 0x0000000400108202 */ /* 0x004fe20000000f00 */
[----:B---3--:R-:W-:Y:S01]  /*02b0*/  @!P0 DSETP.MAX.AND P1, P2, R4, R6, PT ;  /* 0x000000060400822a */ /* 0x008fe20003a2f000 */
[----:B------:R-:W-:-:S05]  /*02c0*/  @!P0 IMAD.MOV.U32 R4, RZ, RZ, R7 ;  /* 0x000000ffff048224 */ /* 0x000fca00078e0007 */
[----:B------:R-:W-:Y:S01]  /*02d0*/  @!P0 FSEL R5, R5, R4, P1 ;  /* 0x0000000405058208 */ /* 0x000fe20000800000 */
[----:B----4-:R-:W-:Y:S01]  /*02e0*/  @!P0 DSETP.MIN.AND P3, P4, R8, R10, PT ;  /* 0x0000000a0800822a */ /* 0x010fe20003c60000 */
[----:B------:R-:W-:Y:S01]  /*02f0*/  @!P0 LOP3.LUT R24, R4, 0x80000, RZ, 0xfc, !PT ;  /* 0x0008000004188812 */ /* 0x000fe200078efcff */
[----:B------:R-:W-:Y:S01]  /*0300*/  @!P0 IMAD.MOV.U32 R7, RZ, RZ, R11 ;  /* 0x000000ffff078224 */ /* 0x000fe200078e000b */
[----:B------:R-:W-:Y:S02]  /*0310*/  @!P0 SEL R4, R16, R6, P1 ;  /* 0x0000000610048207 */ /* 0x000fe40000800000 */
[----:B------:R-:W-:Y:S02]  /*0320*/  @!P0 MOV R6, R9 ;  /* 0x0000000900068202 */ /* 0x000fe40000000f00 */
[----:B------:R-:W-:Y:S01]  /*0330*/  @!P0 SEL R5, R24, R5, P2 ;  /* 0x0000000518058207 */ /* 0x000fe20001000000 */
[----:B------:R-:W-:Y:S01]  /*0340*/  @!P0 IMAD.MOV.U32 R9, RZ, RZ, R20 ;  /* 0x000000ffff098224 */ /* 0x000fe200078e0014 */
[----:B------:R-:W-:-:S02]  /*0350*/  @!P0 FSEL R16, R6, R7, P3 ;  /* 0x0000000706108208 */ /* 0x000fc40001800000 */
[----:B------:R-:W-:Y:S02]  /*0360*/  @!P0 LOP3.LUT R7, R7, 0x80000, RZ, 0xfc, !PT ;  /* 0x0008000007078812 */ /* 0x000fe400078efcff */
[----:B------:R-:W-:Y:S01]  /*0370*/  @!P0 SEL R6, R8, R10, P3 ;  /* 0x0000000a08068207 */ /* 0x000fe20001800000 */
[----:B------:R-:W-:Y:S01]  /*0380*/  @!P0 DSETP.MAX.AND P1, P2, R4, R20, PT ;  /* 0x000000140400822a */ /* 0x000fe20003a2f000 */
[----:B------:R-:W-:Y:S02]  /*0390*/  @!P0 SEL R7, R7, R16, P4 ;  /* 0x0000001007078207 */ /* 0x000fe40002000000 */
[----:B------:R-:W-:Y:S02]  /*03a0*/  @!P0 MOV R8, R4 ;  /* 0x0000000400088202 */ /* 0x000fe40000000f00 */
[----:B------:R-:W-:Y:S02]  /*03b0*/  @!P0 MOV R10, R19 ;  /* 0x00000013000a8202 */ /* 0x000fe40000000f00 */
[----:B------:R-:W-:Y:S01]  /*03c0*/  @!P0 DSETP.MIN.AND P3, P4, R6, R18, PT ;  /* 0x000000120600822a */ /* 0x000fe20003c60000 */
[----:B------:R-:W-:Y:S01]  /*03d0*/  @!P0 SEL R8, R8, R9, P1 ;  /* 0x0000000908088207 */ /* 0x000fe20000800000 */
[----:B------:R-:W-:Y:S01]  /*03e0*/  @!P0 IMAD.MOV.U32 R9, RZ, RZ, R7 ;  /* 0x000000ffff098224 */ /* 0x000fe200078e0007 */
[----:B------:R-:W-:Y:S01]  /*03f0*/  @!P0 FSEL R5, R5, R21, P1 ;  /* 0x0000001505058208 */ /* 0x000fe20000800000 */
[----:B------:R-:W-:Y:S01]  /*0400*/  @P0 IMAD.MOV.U32 R7, RZ, RZ, 0x7fefffff ;  /* 0x7fefffffff070424 */ /* 0x000fe200078e00ff */
[----:B------:R-:W-:-:S02]  /*0410*/  @!P0 LOP3.LUT R4, R21, 0x80000, RZ, 0xfc, !PT ;  /* 0x0008000015048812 */ /* 0x000fc400078efcff */
[----:B------:R-:W-:Y:S02]  /*0420*/  @!P0 FSEL R11, R9, R10, P3 ;  /* 0x0000000a090b8208 */ /* 0x000fe40001800000 */
[----:B------:R-:W-:Y:S01]  /*0430*/  @!P0 SEL R9, R4, R5, P2 ;  /* 0x0000000504098207 */ /* 0x000fe20001000000 */
[----:B------:R-:W-:Y:S01]  /*0440*/  @P0 IMAD.MOV.U32 R5, RZ, RZ, -0x100001 ;  /* 0xffefffffff050424 */ /* 0x000fe200078e00ff */
[----:B------:R-:W-:Y:S02]  /*0450*/  @!P0 LOP3.LUT R4, R10, 0x80000, RZ, 0xfc, !PT ;  /* 0x000800000a048812 */ /* 0x000fe400078efcff */
[----:B------:R-:W-:Y:S01]  /*0460*/  @!P0 SEL R10, R6, R18, P3 ;  /* 0x00000012060a8207 */ /* 0x000fe20001800000 */
[C---:B------:R-:W-:Y:S01]  /*0470*/  IMAD.WIDE R18, R17.reuse, 0x10, R2 ;  /* 0x0000001011127825 */ /* 0x040fe200078e0202 */
[----:B------:R-:W-:Y:S02]  /*0480*/  @!P0 SEL R11, R4, R11, P4 ;  /* 0x0000000b040b8207 */ /* 0x000fe40002000000 */
[----:B------:R-:W-:Y:S01]  /*0490*/  @P0 MOV R4, 0xffffffff ;  /* 0xffffffff00040802 */ /* 0x000fe20000000f00 */
[----:B------:R-:W-:Y:S01]  /*04a0*/  VIADD R17, R17, 0x20 ;  /* 0x0000002011117836 */ /* 0x000fe20000000000 */
[----:B------:R-:W-:Y:S01]  /*04b0*/  @P0 MOV R6, 0xffffffff ;  /* 0xffffffff00060802 */ /* 0x000fe20000000f00 */
[----:B------:R0:W-:Y:S01]  /*04c0*/  @!P0 STG.E.128 desc[UR4][R18.64], R8 ;  /* 0x0000000812008986 */ /* 0x0001e2000c101d04 */
[----:B------:R-:W-:-:S03]  /*04d0*/  IADD3 R16, PT, PT, R13, 0x20, RZ ;  /* 0x000000200d107810 */ /* 0x000fc60007ffe0ff */
[----:B------:R0:W-:Y:S01]  /*04e0*/  @P0 STG.E.128 desc[UR4][R18.64], R4 ;  /* 0x0000000412000986 */ /* 0x0001e2000c101d04 */
[----:B------:R-:W-:Y:S02]  /*04f0*/  ISETP.GE.U32.AND P0, PT, R13, 0xf, PT ;  /* 0x0000000f0d00780c */ /* 0x000fe40003f06070 */
[----:B------:R-:W-:-:S11]  /*0500*/  MOV R13, R16 ;  /* 0x00000010000d7202 */ /* 0x000fd60000000f00 */
[----:B------:R-:W-:Y:S05]  /*0510*/  @!P0 BRA `(.L_x_0) ;  /* 0xfffffffc00188947 */ /* 0x000fea000383ffff */
[----:B------:R-:W-:Y:S05]  /*0520*/  EXIT ;  /* 0x000000000000794d */ /* 0x000fea0003800000 */
.L_x_1:
[----:B------:R-:W-:-:S00]  /*0530*/  BRA `(.L_x_1) ;  /* 0xfffffffc00fc7947 */ /* 0x000fc0000383ffff */
[----:B------:R-:W-:-:S00]  /*0540*/  NOP ;  /* 0x0000000000007918 */ /* 0x000fc00000000000 */
        /* <DEDUP_REMOVED lines=11> */
.L_x_2:


//--------------------- .nv.shared.reserved.0     --------------------------
	.section	.nv.shared.reserved.0,"aw",@nobits
	.weak		__nv_reservedSMEM_offset_0_alias
	.size		__nv_reservedSMEM_offset_0_alias, 0, 64
	.other		__nv_reservedSMEM_offset_0_alias,@"STO_CUDA_RESERVED_SHARED STV_DEFAULT"
__nv_reservedSMEM_offset_0_alias:
	.zero		0
	.zero		64


//--------------------- .nv.constant0._Z10fct_ale_a2PKiS0_P7double2PKdS4_ --------------------------
	.section	.nv.constant0._Z10fct_ale_a2PKiS0_P7double2PKdS4_,"a",@progbits
	.sectionflags	@""
	.align	4
.nv.constant0._Z10fct_ale_a2PKiS0_P7double2PKdS4_:
	.zero		936


//--------------------- SYMBOLS --------------------------

	.type		.nv.reservedSmem.offset0,@object
	.size		.nv.reservedSmem.offset0,0x4
